//
// Generated by NVIDIA NVVM Compiler
//
// Compiler Build ID: CL-36424714
// Cuda compilation tools, release 13.0, V13.0.88
// Based on NVVM 20.0.0
//

.version 9.0
.target sm_100
.address_size 64

	// .globl	_Z11Find_VertexP6VertexP4EdgePiS3_S3_ii

.visible .entry _Z11Find_VertexP6VertexP4EdgePiS3_S3_ii(
	.param .u64 .ptr .align 1 _Z11Find_VertexP6VertexP4EdgePiS3_S3_ii_param_0,
	.param .u64 .ptr .align 1 _Z11Find_VertexP6VertexP4EdgePiS3_S3_ii_param_1,
	.param .u64 .ptr .align 1 _Z11Find_VertexP6VertexP4EdgePiS3_S3_ii_param_2,
	.param .u64 .ptr .align 1 _Z11Find_VertexP6VertexP4EdgePiS3_S3_ii_param_3,
	.param .u64 .ptr .align 1 _Z11Find_VertexP6VertexP4EdgePiS3_S3_ii_param_4,
	.param .u32 _Z11Find_VertexP6VertexP4EdgePiS3_S3_ii_param_5,
	.param .u32 _Z11Find_VertexP6VertexP4EdgePiS3_S3_ii_param_6
)
{
	.reg .pred 	%p<10>;
	.reg .b32 	%r<22>;
	.reg .b64 	%rd<24>;

	ld.param.u64 	%rd13, [_Z11Find_VertexP6VertexP4EdgePiS3_S3_ii_param_0];
	ld.param.u64 	%rd9, [_Z11Find_VertexP6VertexP4EdgePiS3_S3_ii_param_1];
	ld.param.u64 	%rd10, [_Z11Find_VertexP6VertexP4EdgePiS3_S3_ii_param_2];
	ld.param.u64 	%rd11, [_Z11Find_VertexP6VertexP4EdgePiS3_S3_ii_param_3];
	ld.param.u64 	%rd12, [_Z11Find_VertexP6VertexP4EdgePiS3_S3_ii_param_4];
	ld.param.u32 	%r10, [_Z11Find_VertexP6VertexP4EdgePiS3_S3_ii_param_5];
	ld.param.u32 	%r11, [_Z11Find_VertexP6VertexP4EdgePiS3_S3_ii_param_6];
	cvta.to.global.u64 	%rd1, %rd13;
	mov.u32 	%r1, %tid.x;
	mul.wide.u32 	%rd14, %r1, 8;
	add.s64 	%rd15, %rd1, %rd14;
	add.s64 	%rd2, %rd15, 4;
	ld.global.u32 	%r12, [%rd15+4];
	setp.ne.s32 	%p1, %r12, 0;
	@%p1 bra 	$L__BB0_12;
	mov.b32 	%r13, 1;
	st.global.u32 	[%rd2], %r13;
	setp.lt.s32 	%p2, %r10, 1;
	@%p2 bra 	$L__BB0_12;
	setp.lt.s32 	%p3, %r11, 1;
	cvta.to.global.u64 	%rd16, %rd11;
	mul.wide.u32 	%rd17, %r1, 4;
	add.s64 	%rd3, %rd16, %rd17;
	@%p3 bra 	$L__BB0_12;
	cvta.to.global.u64 	%rd4, %rd9;
	cvta.to.global.u64 	%rd5, %rd10;
	cvta.to.global.u64 	%rd6, %rd12;
	mov.b32 	%r20, 0;
$L__BB0_4:
	ld.global.u32 	%r3, [%rd2+-4];
	mul.wide.u32 	%rd18, %r20, 8;
	add.s64 	%rd19, %rd1, %rd18;
	ld.global.u32 	%r4, [%rd19];
	mov.b32 	%r21, 0;
$L__BB0_5:
	mul.wide.u32 	%rd20, %r21, 8;
	add.s64 	%rd7, %rd4, %rd20;
	ld.global.u32 	%r16, [%rd7];
	setp.ne.s32 	%p4, %r16, %r3;
	@%p4 bra 	$L__BB0_7;
	ld.global.u32 	%r17, [%rd7+4];
	setp.eq.s32 	%p5, %r17, %r4;
	@%p5 bra 	$L__BB0_8;
$L__BB0_7:
	add.s32 	%r21, %r21, 1;
	setp.eq.s32 	%p6, %r21, %r11;
	@%p6 bra 	$L__BB0_11;
	bra.uni 	$L__BB0_5;
$L__BB0_8:
	mul.wide.u32 	%rd21, %r21, 4;
	add.s64 	%rd22, %rd5, %rd21;
	ld.global.u32 	%r7, [%rd22];
	setp.gt.s32 	%p7, %r7, 9999998;
	@%p7 bra 	$L__BB0_11;
	mul.wide.u32 	%rd23, %r20, 4;
	add.s64 	%rd8, %rd6, %rd23;
	ld.global.u32 	%r18, [%rd8];
	ld.global.u32 	%r19, [%rd3];
	add.s32 	%r8, %r19, %r7;
	setp.le.s32 	%p8, %r18, %r8;
	@%p8 bra 	$L__BB0_11;
	st.global.u32 	[%rd8], %r8;
$L__BB0_11:
	add.s32 	%r20, %r20, 1;
	setp.ne.s32 	%p9, %r20, %r10;
	@%p9 bra 	$L__BB0_4;
$L__BB0_12:
	ret;

}
	// .globl	_Z12Update_PathsP6VertexPiS1_
.visible .entry _Z12Update_PathsP6VertexPiS1_(
	.param .u64 .ptr .align 1 _Z12Update_PathsP6VertexPiS1__param_0,
	.param .u64 .ptr .align 1 _Z12Update_PathsP6VertexPiS1__param_1,
	.param .u64 .ptr .align 1 _Z12Update_PathsP6VertexPiS1__param_2
)
{
	.reg .pred 	%p<2>;
	.reg .b32 	%r<8>;
	.reg .b64 	%rd<12>;

	ld.param.u64 	%rd3, [_Z12Update_PathsP6VertexPiS1__param_0];
	ld.param.u64 	%rd4, [_Z12Update_PathsP6VertexPiS1__param_1];
	ld.param.u64 	%rd5, [_Z12Update_PathsP6VertexPiS1__param_2];
	cvta.to.global.u64 	%rd6, %rd5;
	cvta.to.global.u64 	%rd7, %rd4;
	mov.u32 	%r1, %tid.x;
	mul.wide.u32 	%rd8, %r1, 4;
	add.s64 	%rd1, %rd7, %rd8;
	ld.global.u32 	%r7, [%rd1];
	add.s64 	%rd2, %rd6, %rd8;
	ld.global.u32 	%r5, [%rd2];
	setp.le.s32 	%p1, %r7, %r5;
	@%p1 bra 	$L__BB1_2;
	cvta.to.global.u64 	%rd9, %rd3;
	mul.wide.u32 	%rd10, %r1, 8;
	add.s64 	%rd11, %rd9, %rd10;
	mov.b32 	%r6, 0;
	st.global.u32 	[%rd11+4], %r6;
	ld.global.u32 	%r7, [%rd2];
	st.global.u32 	[%rd1], %r7;
$L__BB1_2:
	st.global.u32 	[%rd2], %r7;
	ret;

}


// ===== COMPILED SASS (sm_100) =====

	.target	sm_100

	.elftype	@"ET_EXEC"


//--------------------- .note.nv.tkinfo           --------------------------
	.section	.note.nv.tkinfo,"",@"SHT_NOTE"
	.sectionflags	@"SHF_NOTE_NV_TKINFO"
	.tkinfo
        /*0018*/ 	.word	0x00000002
        /*0030*/ 	.string	""
        /*0030*/ 	.string	"ptxas"
        /*0030*/ 	.string	"Cuda compilation tools, release 13.0, V13.0.88"
        /*0030*/ 	.string	"Build cuda_13.0.r13.0/compiler.36424714_0"
        /*0030*/ 	.string	"-arch sm_100 -m 64 "



//--------------------- .note.nv.cuinfo           --------------------------
	.section	.note.nv.cuinfo,"",@"SHT_NOTE"
	.sectionflags	@"SHF_NOTE_NV_CUINFO"
        /*0018*/ 	.short	0x0002
        /*001a*/ 	.short	0x0064
        /*001c*/ 	.short	0x0082
	.zero		2


//--------------------- .nv.info                  --------------------------
	.section	.nv.info,"",@"SHT_CUDA_INFO"
	.align	4


	//----- nvinfo : EIATTR_REGCOUNT
	.align		4
        /*0000*/ 	.byte	0x04, 0x2f
        /*0002*/ 	.short	(.L_1 - .L_0)
	.align		4
.L_0:
        /*0004*/ 	.word	index@(_Z11Find_VertexP6VertexP4EdgePiS3_S3_ii)
        /*0008*/ 	.word	0x00000012


	//----- nvinfo : EIATTR_FRAME_SIZE
	.align		4
.L_1:
        /*000c*/ 	.byte	0x04, 0x11
        /*000e*/ 	.short	(.L_3 - .L_2)
	.align		4
.L_2:
        /*0010*/ 	.word	index@(_Z11Find_VertexP6VertexP4EdgePiS3_S3_ii)
        /*0014*/ 	.word	0x00000000


	//----- nvinfo : EIATTR_REGCOUNT
	.align		4
.L_3:
        /*0018*/ 	.byte	0x04, 0x2f
        /*001a*/ 	.short	(.L_5 - .L_4)
	.align		4
.L_4:
        /*001c*/ 	.word	index@(_Z12Update_PathsP6VertexPiS1_)
        /*0020*/ 	.word	0x0000000e


	//----- nvinfo : EIATTR_FRAME_SIZE
	.align		4
.L_5:
        /*0024*/ 	.byte	0x04, 0x11
        /*0026*/ 	.short	(.L_7 - .L_6)
	.align		4
.L_6:
        /*0028*/ 	.word	index@(_Z12Update_PathsP6VertexPiS1_)
        /*002c*/ 	.word	0x00000000


	//----- nvinfo : EIATTR_MIN_STACK_SIZE
	.align		4
.L_7:
        /*0030*/ 	.byte	0x04, 0x12
        /*0032*/ 	.short	(.L_9 - .L_8)
	.align		4
.L_8:
        /*0034*/ 	.word	index@(_Z12Update_PathsP6VertexPiS1_)
        /*0038*/ 	.word	0x00000000


	//----- nvinfo : EIATTR_MIN_STACK_SIZE
	.align		4
.L_9:
        /*003c*/ 	.byte	0x04, 0x12
        /*003e*/ 	.short	(.L_11 - .L_10)
	.align		4
.L_10:
        /*0040*/ 	.word	index@(_Z11Find_VertexP6VertexP4EdgePiS3_S3_ii)
        /*0044*/ 	.word	0x00000000
.L_11:


//--------------------- .nv.compat                --------------------------
	.section	.nv.compat,"",@"SHT_CUDA_COMPAT_INFO"
	.align	4
        /*0000*/ 	.byte	0x02, 0x09, 0x00, 0x00, 0x02, 0x02, 0x01, 0x00, 0x02, 0x05, 0x05, 0x00, 0x03, 0x07, 0x01, 0x01
        /*0010*/ 	.byte	0x02, 0x03, 0x00, 0x00, 0x02, 0x06, 0x01, 0x00, 0x04, 0x0b, 0x08, 0x00, 0x09, 0x00, 0x00, 0x00
        /*0020*/ 	.byte	0x00, 0x00, 0x00, 0x00


//--------------------- .nv.info._Z12Update_PathsP6VertexPiS1_ --------------------------
	.section	.nv.info._Z12Update_PathsP6VertexPiS1_,"",@"SHT_CUDA_INFO"
	.sectionflags	@""
	.align	4


	//----- nvinfo : EIATTR_CUDA_API_VERSION
	.align		4
        /*0000*/ 	.byte	0x04, 0x37
        /*0002*/ 	.short	(.L_13 - .L_12)
.L_12:
        /*0004*/ 	.word	0x00000082


	//----- nvinfo : EIATTR_KPARAM_INFO
	.align		4
.L_13:
        /*0008*/ 	.byte	0x04, 0x17
        /*000a*/ 	.short	(.L_15 - .L_14)
.L_14:
        /*000c*/ 	.word	0x00000000
        /*0010*/ 	.short	0x0002
        /*0012*/ 	.short	0x0010
        /*0014*/ 	.byte	0x00, 0xf5, 0x21, 0x00


	//----- nvinfo : EIATTR_KPARAM_INFO
	.align		4
.L_15:
        /*0018*/ 	.byte	0x04, 0x17
        /*001a*/ 	.short	(.L_17 - .L_16)
.L_16:
        /*001c*/ 	.word	0x00000000
        /*0020*/ 	.short	0x0001
        /*0022*/ 	.short	0x0008
        /*0024*/ 	.byte	0x00, 0xf5, 0x21, 0x00


	//----- nvinfo : EIATTR_KPARAM_INFO
	.align		4
.L_17:
        /*0028*/ 	.byte	0x04, 0x17
        /*002a*/ 	.short	(.L_19 - .L_18)
.L_18:
        /*002c*/ 	.word	0x00000000
        /*0030*/ 	.short	0x0000
        /*0032*/ 	.short	0x0000
        /*0034*/ 	.byte	0x00, 0xf5, 0x21, 0x00


	//----- nvinfo : EIATTR_SPARSE_MMA_MASK
	.align		4
.L_19:
        /*0038*/ 	.byte	0x03, 0x50
        /*003a*/ 	.short	0x0000


	//----- nvinfo : EIATTR_MAXREG_COUNT
	.align		4
        /*003c*/ 	.byte	0x03, 0x1b
        /*003e*/ 	.short	0x00ff


	//----- nvinfo : EIATTR_MERCURY_ISA_VERSION
	.align		4
        /*0040*/ 	.byte	0x03, 0x5f
        /*0042*/ 	.short	0x0101


	//----- nvinfo : EIATTR_VRC_CTA_INIT_COUNT
	.align		4
        /*0044*/ 	.byte	0x02, 0x4a
	.zero		1
	.zero		1


	//----- nvinfo : EIATTR_EXIT_INSTR_OFFSETS
	.align		4
        /*0048*/ 	.byte	0x04, 0x1c
        /*004a*/ 	.short	(.L_21 - .L_20)


	//   ....[0]....
.L_20:
        /*004c*/ 	.word	0x00000130


	//----- nvinfo : EIATTR_CRS_STACK_SIZE
	.align		4
.L_21:
        /*0050*/ 	.byte	0x04, 0x1e
        /*0052*/ 	.short	(.L_23 - .L_22)
.L_22:
        /*0054*/ 	.word	0x00000000


	//----- nvinfo : EIATTR_CBANK_PARAM_SIZE
	.align		4
.L_23:
        /*0058*/ 	.byte	0x03, 0x19
        /*005a*/ 	.short	0x0018


	//----- nvinfo : EIATTR_PARAM_CBANK
	.align		4
        /*005c*/ 	.byte	0x04, 0x0a
        /*005e*/ 	.short	(.L_25 - .L_24)
	.align		4
.L_24:
        /*0060*/ 	.word	index@(.nv.constant0._Z12Update_PathsP6VertexPiS1_)
        /*0064*/ 	.short	0x0380
        /*0066*/ 	.short	0x0018


	//----- nvinfo : EIATTR_SW_WAR
	.align		4
.L_25:
        /*0068*/ 	.byte	0x04, 0x36
        /*006a*/ 	.short	(.L_27 - .L_26)
.L_26:
        /*006c*/ 	.word	0x00000008
.L_27:


//--------------------- .nv.info._Z11Find_VertexP6VertexP4EdgePiS3_S3_ii --------------------------
	.section	.nv.info._Z11Find_VertexP6VertexP4EdgePiS3_S3_ii,"",@"SHT_CUDA_INFO"
	.sectionflags	@""
	.align	4


	//----- nvinfo : EIATTR_CUDA_API_VERSION
	.align		4
        /*0000*/ 	.byte	0x04, 0x37
        /*0002*/ 	.short	(.L_29 - .L_28)
.L_28:
        /*0004*/ 	.word	0x00000082


	//----- nvinfo : EIATTR_KPARAM_INFO
	.align		4
.L_29:
        /*0008*/ 	.byte	0x04, 0x17
        /*000a*/ 	.short	(.L_31 - .L_30)
.L_30:
        /*000c*/ 	.word	0x00000000
        /*0010*/ 	.short	0x0006
        /*0012*/ 	.short	0x002c
        /*0014*/ 	.byte	0x00, 0xf0, 0x11, 0x00


	//----- nvinfo : EIATTR_KPARAM_INFO
	.align		4
.L_31:
        /*0018*/ 	.byte	0x04, 0x17
        /*001a*/ 	.short	(.L_33 - .L_32)
.L_32:
        /*001c*/ 	.word	0x00000000
        /*0020*/ 	.short	0x0005
        /*0022*/ 	.short	0x0028
        /*0024*/ 	.byte	0x00, 0xf0, 0x11, 0x00


	//----- nvinfo : EIATTR_KPARAM_INFO
	.align		4
.L_33:
        /*0028*/ 	.byte	0x04, 0x17
        /*002a*/ 	.short	(.L_35 - .L_34)
.L_34:
        /*002c*/ 	.word	0x00000000
        /*0030*/ 	.short	0x0004
        /*0032*/ 	.short	0x0020
        /*0034*/ 	.byte	0x00, 0xf5, 0x21, 0x00


	//----- nvinfo : EIATTR_KPARAM_INFO
	.align		4
.L_35:
        /*0038*/ 	.byte	0x04, 0x17
        /*003a*/ 	.short	(.L_37 - .L_36)
.L_36:
        /*003c*/ 	.word	0x00000000
        /*0040*/ 	.short	0x0003
        /*0042*/ 	.short	0x0018
        /*0044*/ 	.byte	0x00, 0xf5, 0x21, 0x00


	//----- nvinfo : EIATTR_KPARAM_INFO
	.align		4
.L_37:
        /*0048*/ 	.byte	0x04, 0x17
        /*004a*/ 	.short	(.L_39 - .L_38)
.L_38:
        /*004c*/ 	.word	0x00000000
        /*0050*/ 	.short	0x0002
        /*0052*/ 	.short	0x0010
        /*0054*/ 	.byte	0x00, 0xf5, 0x21, 0x00


	//----- nvinfo : EIATTR_KPARAM_INFO
	.align		4
.L_39:
        /*0058*/ 	.byte	0x04, 0x17
        /*005a*/ 	.short	(.L_41 - .L_40)
.L_40:
        /*005c*/ 	.word	0x00000000
        /*0060*/ 	.short	0x0001
        /*0062*/ 	.short	0x0008
        /*0064*/ 	.byte	0x00, 0xf5, 0x21, 0x00


	//----- nvinfo : EIATTR_KPARAM_INFO
	.align		4
.L_41:
        /*0068*/ 	.byte	0x04, 0x17
        /*006a*/ 	.short	(.L_43 - .L_42)
.L_42:
        /*006c*/ 	.word	0x00000000
        /*0070*/ 	.short	0x0000
        /*0072*/ 	.short	0x0000
        /*0074*/ 	.byte	0x00, 0xf5, 0x21, 0x00


	//----- nvinfo : EIATTR_SPARSE_MMA_MASK
	.align		4
.L_43:
        /*0078*/ 	.byte	0x03, 0x50
        /*007a*/ 	.short	0x0000


	//----- nvinfo : EIATTR_MAXREG_COUNT
	.align		4
        /*007c*/ 	.byte	0x03, 0x1b
        /*007e*/ 	.short	0x00ff


	//----- nvinfo : EIATTR_MERCURY_ISA_VERSION
	.align		4
        /*0080*/ 	.byte	0x03, 0x5f
        /*0082*/ 	.short	0x0101


	//----- nvinfo : EIATTR_VRC_CTA_INIT_COUNT
	.align		4
        /*0084*/ 	.byte	0x02, 0x4a
	.zero		1
	.zero		1


	//----- nvinfo : EIATTR_EXIT_INSTR_OFFSETS
	.align		4
        /*0088*/ 	.byte	0x04, 0x1c
        /*008a*/ 	.short	(.L_45 - .L_44)


	//   ....[0]....
.L_44:
        /*008c*/ 	.word	0x00000070


	//   ....[1]....
        /*0090*/ 	.word	0x000000c0


	//   ....[2]....
        /*0094*/ 	.word	0x00000100


	//   ....[3]....
        /*0098*/ 	.word	0x000003c0


	//----- nvinfo : EIATTR_CRS_STACK_SIZE
	.align		4
.L_45:
        /*009c*/ 	.byte	0x04, 0x1e
        /*009e*/ 	.short	(.L_47 - .L_46)
.L_46:
        /*00a0*/ 	.word	0x00000000


	//----- nvinfo : EIATTR_CBANK_PARAM_SIZE
	.align		4
.L_47:
        /*00a4*/ 	.byte	0x03, 0x19
        /*00a6*/ 	.short	0x0030


	//----- nvinfo : EIATTR_PARAM_CBANK
	.align		4
        /*00a8*/ 	.byte	0x04, 0x0a
        /*00aa*/ 	.short	(.L_49 - .L_48)
	.align		4
.L_48:
        /*00ac*/ 	.word	index@(.nv.constant0._Z11Find_VertexP6VertexP4EdgePiS3_S3_ii)
        /*00b0*/ 	.short	0x0380
        /*00b2*/ 	.short	0x0030


	//----- nvinfo : EIATTR_SW_WAR
	.align		4
.L_49:
        /*00b4*/ 	.byte	0x04, 0x36
        /*00b6*/ 	.short	(.L_51 - .L_50)
.L_50:
        /*00b8*/ 	.word	0x00000008
.L_51:


//--------------------- .nv.callgraph             --------------------------
	.section	.nv.callgraph,"",@"SHT_CUDA_CALLGRAPH"
	.align	4
	.sectionentsize	8
	.align		4
        /*0000*/ 	.word	0x00000000
	.align		4
        /*0004*/ 	.word	0xffffffff
	.align		4
        /*0008*/ 	.word	0x00000000
	.align		4
        /*000c*/ 	.word	0xfffffffe
	.align		4
        /*0010*/ 	.word	0x00000000
	.align		4
        /*0014*/ 	.word	0xfffffffd
	.align		4
        /*0018*/ 	.word	0x00000000
	.align		4
        /*001c*/ 	.word	0xfffffffc


//--------------------- .text._Z12Update_PathsP6VertexPiS1_ --------------------------
	.section	.text._Z12Update_PathsP6VertexPiS1_,"ax",@progbits
	.align	128
        .global         _Z12Update_PathsP6VertexPiS1_
        .type           _Z12Update_PathsP6VertexPiS1_,@function
        .size           _Z12Update_PathsP6VertexPiS1_,(.L_x_11 - _Z12Update_PathsP6VertexPiS1_)
        .other          _Z12Update_PathsP6VertexPiS1_,@"STO_CUDA_ENTRY STV_DEFAULT"
_Z12Update_PathsP6VertexPiS1_:
.text._Z12Update_PathsP6VertexPiS1_:
[----:B------:R-:W-:Y:S01]  /*0000*/  LDC R1, c[0x0][0x37c] ;  /* 0x0000df00ff017b82 */ /* 0x000fe20000000800 */
[----:B------:R-:W0:Y:S07]  /*0010*/  S2R R11, SR_TID.X ;  /* 0x00000000000b7919 */ /* 0x000e2e0000002100 */
[----:B------:R-:W0:Y:S01]  /*0020*/  LDC.64 R2, c[0x0][0x388] ;  /* 0x0000e200ff027b82 */ /* 0x000e220000000a00 */
[----:B------:R-:W1:Y:S07]  /*0030*/  LDCU.64 UR4, c[0x0][0x358] ;  /* 0x00006b00ff0477ac */ /* 0x000e6e0008000a00 */
[----:B------:R-:W2:Y:S01]  /*0040*/  LDC.64 R4, c[0x0][0x390] ;  /* 0x0000e400ff047b82 */ /* 0x000ea20000000a00 */
[----:B0-----:R-:W-:-:S04]  /*0050*/  IMAD.WIDE.U32 R2, R11, 0x4, R2 ;  /* 0x000000040b027825 */ /* 0x001fc800078e0002 */
[----:B--2---:R-:W-:Y:S01]  /*0060*/  IMAD.WIDE.U32 R4, R11, 0x4, R4 ;  /* 0x000000040b047825 */ /* 0x004fe200078e0004 */
[----:B-1----:R-:W2:Y:S04]  /*0070*/  LDG.E R9, desc[UR4][R2.64] ;  /* 0x0000000402097981 */ /* 0x002ea8000c1e1900 */
[----:B------:R-:W2:Y:S01]  /*0080*/  LDG.E R0, desc[UR4][R4.64] ;  /* 0x0000000404007981 */ /* 0x000ea2000c1e1900 */
[----:B------:R-:W-:Y:S01]  /*0090*/  BSSY.RECONVERGENT B0, `(.L_x_0) ;  /* 0x0000008000007945 */ /* 0x000fe20003800200 */
[----:B--2---:R-:W-:-:S13]  /*00a0*/  ISETP.GT.AND P0, PT, R9, R0, PT ;  /* 0x000000000900720c */ /* 0x004fda0003f04270 */
[----:B------:R-:W-:Y:S05]  /*00b0*/  @!P0 BRA `(.L_x_1) ;  /* 0x0000000000148947 */ /* 0x000fea0003800000 */
[----:B------:R-:W0:Y:S02]  /*00c0*/  LDC.64 R6, c[0x0][0x380] ;  /* 0x0000e000ff067b82 */ /* 0x000e240000000a00 */
[----:B0-----:R-:W-:-:S05]  /*00d0*/  IMAD.WIDE.U32 R6, R11, 0x8, R6 ;  /* 0x000000080b067825 */ /* 0x001fca00078e0006 */
[----:B------:R0:W-:Y:S04]  /*00e0*/  STG.E desc[UR4][R6.64+0x4], RZ ;  /* 0x000004ff06007986 */ /* 0x0001e8000c101904 */
[----:B------:R-:W2:Y:S04]  /*00f0*/  LDG.E R9, desc[UR4][R4.64] ;  /* 0x0000000404097981 */ /* 0x000ea8000c1e1900 */
[----:B--2---:R0:W-:Y:S02]  /*0100*/  STG.E desc[UR4][R2.64], R9 ;  /* 0x0000000902007986 */ /* 0x0041e4000c101904 */
.L_x_1:
[----:B------:R-:W-:Y:S05]  /*0110*/  BSYNC.RECONVERGENT B0 ;  /* 0x0000000000007941 */ /* 0x000fea0003800200 */
.L_x_0:
[----:B------:R-:W-:Y:S01]  /*0120*/  STG.E desc[UR4][R4.64], R9 ;  /* 0x0000000904007986 */ /* 0x000fe2000c101904 */
[----:B------:R-:W-:Y:S05]  /*0130*/  EXIT ;  /* 0x000000000000794d */ /* 0x000fea0003800000 */
.L_x_2:
[----:B------:R-:W-:-:S00]  /*0140*/  BRA `(.L_x_2) ;  /* 0xfffffffc00fc7947 */ /* 0x000fc0000383ffff */
[----:B------:R-:W-:-:S00]  /*0150*/  NOP ;  /* 0x0000000000007918 */ /* 0x000fc00000000000 */
        /* <DEDUP_REMOVED lines=10> */
.L_x_11:


//--------------------- .text._Z11Find_VertexP6VertexP4EdgePiS3_S3_ii --------------------------
	.section	.text._Z11Find_VertexP6VertexP4EdgePiS3_S3_ii,"ax",@progbits
	.align	128
        .global         _Z11Find_VertexP6VertexP4EdgePiS3_S3_ii
        .type           _Z11Find_VertexP6VertexP4EdgePiS3_S3_ii,@function
        .size           _Z11Find_VertexP6VertexP4EdgePiS3_S3_ii,(.L_x_12 - _Z11Find_VertexP6VertexP4EdgePiS3_S3_ii)
        .other          _Z11Find_VertexP6VertexP4EdgePiS3_S3_ii,@"STO_CUDA_ENTRY STV_DEFAULT"
_Z11Find_VertexP6VertexP4EdgePiS3_S3_ii:
.text._Z11Find_VertexP6VertexP4EdgePiS3_S3_ii:
[----:B------:R-:W-:Y:S01]  /*0000*/  LDC R1, c[0x0][0x37c] ;  /* 0x0000df00ff017b82 */ /* 0x000fe20000000800 */
[----:B------:R-:W0:Y:S07]  /*0010*/  S2R R7, SR_TID.X ;  /* 0x0000000000077919 */ /* 0x000e2e0000002100 */
[----:B------:R-:W0:Y:S01]  /*0020*/  LDC.64 R2, c[0x0][0x380] ;  /* 0x0000e000ff027b82 */ /* 0x000e220000000a00 */
[----:B------:R-:W1:Y:S01]  /*0030*/  LDCU.64 UR4, c[0x0][0x358] ;  /* 0x00006b00ff0477ac */ /* 0x000e620008000a00 */
[----:B0-----:R-:W-:-:S05]  /*0040*/  IMAD.WIDE.U32 R2, R7, 0x8, R2 ;  /* 0x0000000807027825 */ /* 0x001fca00078e0002 */
[----:B-1----:R-:W2:Y:S02]  /*0050*/  LDG.E R0, desc[UR4][R2.64+0x4] ;  /* 0x0000040402007981 */ /* 0x002ea4000c1e1900 */
[----:B--2---:R-:W-:-:S13]  /*0060*/  ISETP.NE.AND P0, PT, R0, RZ, PT ;  /* 0x000000ff0000720c */ /* 0x004fda0003f05270 */
[----:B------:R-:W-:Y:S05]  /*0070*/  @P0 EXIT ;  /* 0x000000000000094d */ /* 0x000fea0003800000 */
[----:B------:R-:W0:Y:S01]  /*0080*/  LDC R0, c[0x0][0x3a8] ;  /* 0x0000ea00ff007b82 */ /* 0x000e220000000800 */
[----:B------:R-:W-:-:S05]  /*0090*/  IMAD.MOV.U32 R5, RZ, RZ, 0x1 ;  /* 0x00000001ff057424 */ /* 0x000fca00078e00ff */
[----:B------:R1:W-:Y:S01]  /*00a0*/  STG.E desc[UR4][R2.64+0x4], R5 ;  /* 0x0000040502007986 */ /* 0x0003e2000c101904 */
[----:B0-----:R-:W-:-:S13]  /*00b0*/  ISETP.GE.AND P0, PT, R0, 0x1, PT ;  /* 0x000000010000780c */ /* 0x001fda0003f06270 */
[----:B-1----:R-:W-:Y:S05]  /*00c0*/  @!P0 EXIT ;  /* 0x000000000000894d */ /* 0x002fea0003800000 */
[----:B------:R-:W0:Y:S08]  /*00d0*/  LDC R0, c[0x0][0x3ac] ;  /* 0x0000eb00ff007b82 */ /* 0x000e300000000800 */
[----:B------:R-:W1:Y:S01]  /*00e0*/  LDC.64 R4, c[0x0][0x398] ;  /* 0x0000e600ff047b82 */ /* 0x000e620000000a00 */
[----:B0-----:R-:W-:-:S13]  /*00f0*/  ISETP.GE.AND P0, PT, R0, 0x1, PT ;  /* 0x000000010000780c */ /* 0x001fda0003f06270 */
[----:B-1----:R-:W-:Y:S05]  /*0100*/  @!P0 EXIT ;  /* 0x000000000000894d */ /* 0x002fea0003800000 */
[----:B------:R-:W-:-:S04]  /*0110*/  IMAD.WIDE.U32 R4, R7, 0x4, R4 ;  /* 0x0000000407047825 */ /* 0x000fc800078e0004 */
[----:B------:R-:W-:-:S07]  /*0120*/  IMAD.MOV.U32 R0, RZ, RZ, RZ ;  /* 0x000000ffff007224 */ /* 0x000fce00078e00ff */
.L_x_9:
[----:B0-----:R-:W0:Y:S01]  /*0130*/  LDC.64 R6, c[0x0][0x380] ;  /* 0x0000e000ff067b82 */ /* 0x001e220000000a00 */
[----:B------:R1:W5:Y:S01]  /*0140*/  LDG.E R10, desc[UR4][R2.64] ;  /* 0x00000004020a7981 */ /* 0x000362000c1e1900 */
[----:B------:R-:W2:Y:S06]  /*0150*/  LDCU UR6, c[0x0][0x3ac] ;  /* 0x00007580ff0677ac */ /* 0x000eac0008000800 */
[----:B------:R-:W3:Y:S01]  /*0160*/  LDC.64 R8, c[0x0][0x388] ;  /* 0x0000e200ff087b82 */ /* 0x000ee20000000a00 */
[----:B0-----:R-:W-:-:S05]  /*0170*/  IMAD.WIDE.U32 R6, R0, 0x8, R6 ;  /* 0x0000000800067825 */ /* 0x001fca00078e0006 */
[----:B------:R1:W5:Y:S01]  /*0180*/  LDG.E R15, desc[UR4][R6.64] ;  /* 0x00000004060f7981 */ /* 0x000362000c1e1900 */
[----:B------:R-:W-:Y:S01]  /*0190*/  HFMA2 R11, -RZ, RZ, 0, 0 ;  /* 0x00000000ff0b7431 */ /* 0x000fe200000001ff */
[----:B--2---:R-:W-:Y:S06]  /*01a0*/  BSSY.RECONVERGENT B0, `(.L_x_3) ;  /* 0x000001c000007945 */ /* 0x004fec0003800200 */
.L_x_8:
[----:B-1-3--:R-:W-:-:S05]  /*01b0*/  IMAD.WIDE.U32 R6, R11, 0x8, R8 ;  /* 0x000000080b067825 */ /* 0x00afca00078e0008 */
[----:B------:R-:W2:Y:S01]  /*01c0*/  LDG.E R13, desc[UR4][R6.64] ;  /* 0x00000004060d7981 */ /* 0x000ea2000c1e1900 */
[----:B------:R-:W-:Y:S01]  /*01d0*/  BSSY.RELIABLE B1, `(.L_x_4) ;  /* 0x000000b000017945 */ /* 0x000fe20003800100 */
[----:B--2--5:R-:W-:-:S13]  /*01e0*/  ISETP.NE.AND P0, PT, R13, R10, PT ;  /* 0x0000000a0d00720c */ /* 0x024fda0003f05270 */
[----:B------:R-:W-:Y:S05]  /*01f0*/  @P0 BRA `(.L_x_5) ;  /* 0x0000000000100947 */ /* 0x000fea0003800000 */
[----:B------:R-:W2:Y:S02]  /*0200*/  LDG.E R6, desc[UR4][R6.64+0x4] ;  /* 0x0000040406067981 */ /* 0x000ea4000c1e1900 */
[----:B--2---:R-:W-:-:S13]  /*0210*/  ISETP.NE.AND P0, PT, R6, R15, PT ;  /* 0x0000000f0600720c */ /* 0x004fda0003f05270 */
[----:B------:R-:W-:Y:S05]  /*0220*/  @!P0 BREAK.RELIABLE B1 ;  /* 0x0000000000018942 */ /* 0x000fea0003800100 */
[----:B------:R-:W-:Y:S05]  /*0230*/  @!P0 BRA `(.L_x_6) ;  /* 0x0000000000188947 */ /* 0x000fea0003800000 */
.L_x_5:
[----:B------:R-:W-:-:S05]  /*0240*/  VIADD R11, R11, 0x1 ;  /* 0x000000010b0b7836 */ /* 0x000fca0000000000 */
[----:B------:R-:W-:-:S13]  /*0250*/  ISETP.NE.AND P0, PT, R11, UR6, PT ;  /* 0x000000060b007c0c */ /* 0x000fda000bf05270 */
[----:B------:R-:W-:Y:S05]  /*0260*/  @!P0 BREAK.RELIABLE B1 ;  /* 0x0000000000018942 */ /* 0x000fea0003800100 */
[----:B------:R-:W-:Y:S05]  /*0270*/  @!P0 BRA `(.L_x_7) ;  /* 0x0000000000388947 */ /* 0x000fea0003800000 */
[----:B------:R-:W-:Y:S05]  /*0280*/  BSYNC.RELIABLE B1 ;  /* 0x0000000000017941 */ /* 0x000fea0003800100 */
.L_x_4:
[----:B------:R-:W-:Y:S05]  /*0290*/  BRA `(.L_x_8) ;  /* 0xfffffffc00c47947 */ /* 0x000fea000383ffff */
.L_x_6:
[----:B------:R-:W0:Y:S02]  /*02a0*/  LDC.64 R6, c[0x0][0x390] ;  /* 0x0000e400ff067b82 */ /* 0x000e240000000a00 */
[----:B0-----:R-:W-:-:S05]  /*02b0*/  IMAD.WIDE.U32 R6, R11, 0x4, R6 ;  /* 0x000000040b067825 */ /* 0x001fca00078e0006 */
[----:B------:R-:W2:Y:S02]  /*02c0*/  LDG.E R10, desc[UR4][R6.64] ;  /* 0x00000004060a7981 */ /* 0x000ea4000c1e1900 */
[----:B--2---:R-:W-:-:S13]  /*02d0*/  ISETP.GT.AND P0, PT, R10, 0x98967e, PT ;  /* 0x0098967e0a00780c */ /* 0x004fda0003f04270 */
[----:B------:R-:W-:Y:S05]  /*02e0*/  @P0 BRA `(.L_x_7) ;  /* 0x00000000001c0947 */ /* 0x000fea0003800000 */
[----:B------:R-:W0:Y:S01]  /*02f0*/  LDC.64 R6, c[0x0][0x3a0] ;  /* 0x0000e800ff067b82 */ /* 0x000e220000000a00 */
[----:B------:R-:W2:Y:S01]  /*0300*/  LDG.E R9, desc[UR4][R4.64] ;  /* 0x0000000404097981 */ /* 0x000ea2000c1e1900 */
[----:B0-----:R-:W-:-:S05]  /*0310*/  IMAD.WIDE.U32 R6, R0, 0x4, R6 ;  /* 0x0000000400067825 */ /* 0x001fca00078e0006 */
[----:B------:R-:W3:Y:S01]  /*0320*/  LDG.E R8, desc[UR4][R6.64] ;  /* 0x0000000406087981 */ /* 0x000ee2000c1e1900 */
[----:B--2---:R-:W-:-:S04]  /*0330*/  IADD3 R9, PT, PT, R10, R9, RZ ;  /* 0x000000090a097210 */ /* 0x004fc80007ffe0ff */
[----:B---3--:R-:W-:-:S13]  /*0340*/  ISETP.GT.AND P0, PT, R8, R9, PT ;  /* 0x000000090800720c */ /* 0x008fda0003f04270 */
[----:B------:R0:W-:Y:S02]  /*0350*/  @P0 STG.E desc[UR4][R6.64], R9 ;  /* 0x0000000906000986 */ /* 0x0001e4000c101904 */
.L_x_7:
[----:B------:R-:W-:Y:S05]  /*0360*/  BSYNC.RECONVERGENT B0 ;  /* 0x0000000000007941 */ /* 0x000fea0003800200 */
.L_x_3:
[----:B------:R-:W-:Y:S05]  /*0370*/  WARPSYNC.ALL ;  /* 0x0000000000007948 */ /* 0x000fea0003800000 */
[----:B------:R-:W1:Y:S01]  /*0380*/  LDCU UR6, c[0x0][0x3a8] ;  /* 0x00007500ff0677ac */ /* 0x000e620008000800 */
[----:B------:R-:W-:-:S05]  /*0390*/  VIADD R0, R0, 0x1 ;  /* 0x0000000100007836 */ /* 0x000fca0000000000 */
[----:B-1----:R-:W-:-:S13]  /*03a0*/  ISETP.NE.AND P0, PT, R0, UR6, PT ;  /* 0x0000000600007c0c */ /* 0x002fda000bf05270 */
[----:B------:R-:W-:Y:S05]  /*03b0*/  @P0 BRA `(.L_x_9) ;  /* 0xfffffffc005c0947 */ /* 0x000fea000383ffff */
[----:B------:R-:W-:Y:S05]  /*03c0*/  EXIT ;  /* 0x000000000000794d */ /* 0x000fea0003800000 */
.L_x_10:
        /* <DEDUP_REMOVED lines=11> */
.L_x_12:


//--------------------- .nv.shared.reserved.0     --------------------------
	.section	.nv.shared.reserved.0,"aw",@nobits
	.weak		__nv_reservedSMEM_offset_0_alias
	.size		__nv_reservedSMEM_offset_0_alias, 0, 64
	.other		__nv_reservedSMEM_offset_0_alias,@"STO_CUDA_RESERVED_SHARED STV_DEFAULT"
__nv_reservedSMEM_offset_0_alias:
	.zero		0
	.zero		64


//--------------------- .nv.constant0._Z12Update_PathsP6VertexPiS1_ --------------------------
	.section	.nv.constant0._Z12Update_PathsP6VertexPiS1_,"a",@progbits
	.sectionflags	@""
	.align	4
.nv.constant0._Z12Update_PathsP6VertexPiS1_:
	.zero		920


//--------------------- .nv.constant0._Z11Find_VertexP6VertexP4EdgePiS3_S3_ii --------------------------
	.section	.nv.constant0._Z11Find_VertexP6VertexP4EdgePiS3_S3_ii,"a",@progbits
	.sectionflags	@""
	.align	4
.nv.constant0._Z11Find_VertexP6VertexP4EdgePiS3_S3_ii:
	.zero		944


//--------------------- SYMBOLS --------------------------

	.type		.nv.reservedSmem.offset0,@object
	.size		.nv.reservedSmem.offset0,0x4
